//
// Generated by NVIDIA NVVM Compiler
//
// Compiler Build ID: CL-36424714
// Cuda compilation tools, release 13.0, V13.0.88
// Based on NVVM 20.0.0
//

.version 9.0
.target sm_100
.address_size 64

	// .globl	kernmulRSymm3D

.visible .entry kernmulRSymm3D(
	.param .u64 .ptr .align 1 kernmulRSymm3D_param_0,
	.param .u64 .ptr .align 1 kernmulRSymm3D_param_1,
	.param .u64 .ptr .align 1 kernmulRSymm3D_param_2,
	.param .u64 .ptr .align 1 kernmulRSymm3D_param_3,
	.param .u64 .ptr .align 1 kernmulRSymm3D_param_4,
	.param .u64 .ptr .align 1 kernmulRSymm3D_param_5,
	.param .u64 .ptr .align 1 kernmulRSymm3D_param_6,
	.param .u64 .ptr .align 1 kernmulRSymm3D_param_7,
	.param .u64 .ptr .align 1 kernmulRSymm3D_param_8,
	.param .u32 kernmulRSymm3D_param_9,
	.param .u32 kernmulRSymm3D_param_10,
	.param .u32 kernmulRSymm3D_param_11
)
{
	.reg .pred 	%p<7>;
	.reg .b32 	%r<26>;
	.reg .b32 	%f<51>;
	.reg .b64 	%rd<40>;

	ld.param.u64 	%rd13, [kernmulRSymm3D_param_3];
	ld.param.u64 	%rd14, [kernmulRSymm3D_param_4];
	ld.param.u64 	%rd15, [kernmulRSymm3D_param_5];
	ld.param.u64 	%rd16, [kernmulRSymm3D_param_6];
	ld.param.u64 	%rd17, [kernmulRSymm3D_param_7];
	ld.param.u64 	%rd18, [kernmulRSymm3D_param_8];
	ld.param.u32 	%r6, [kernmulRSymm3D_param_9];
	ld.param.u32 	%r8, [kernmulRSymm3D_param_10];
	ld.param.u32 	%r9, [kernmulRSymm3D_param_11];
	cvta.to.global.u64 	%rd1, %rd18;
	cvta.to.global.u64 	%rd2, %rd17;
	cvta.to.global.u64 	%rd3, %rd16;
	cvta.to.global.u64 	%rd4, %rd15;
	cvta.to.global.u64 	%rd5, %rd14;
	cvta.to.global.u64 	%rd6, %rd13;
	mov.u32 	%r10, %ctaid.x;
	mov.u32 	%r11, %ntid.x;
	mov.u32 	%r12, %tid.x;
	mad.lo.s32 	%r1, %r10, %r11, %r12;
	mov.u32 	%r13, %ctaid.y;
	mov.u32 	%r14, %ntid.y;
	mov.u32 	%r15, %tid.y;
	mad.lo.s32 	%r16, %r13, %r14, %r15;
	mov.u32 	%r17, %ctaid.z;
	mov.u32 	%r18, %ntid.z;
	mov.u32 	%r19, %tid.z;
	mad.lo.s32 	%r3, %r17, %r18, %r19;
	setp.ge.s32 	%p1, %r1, %r6;
	setp.le.s32 	%p2, %r8, %r16;
	setp.ge.s32 	%p3, %r3, %r9;
	or.pred  	%p4, %p1, %p3;
	or.pred  	%p5, %p4, %p2;
	@%p5 bra 	$L__BB0_5;
	ld.param.u64 	%rd39, [kernmulRSymm3D_param_2];
	ld.param.u64 	%rd38, [kernmulRSymm3D_param_1];
	ld.param.u64 	%rd37, [kernmulRSymm3D_param_0];
	cvta.to.global.u64 	%rd19, %rd37;
	cvta.to.global.u64 	%rd20, %rd38;
	cvta.to.global.u64 	%rd21, %rd39;
	mul.lo.s32 	%r4, %r8, %r3;
	add.s32 	%r20, %r4, %r16;
	mad.lo.s32 	%r5, %r20, %r6, %r1;
	shl.b32 	%r21, %r5, 1;
	mul.wide.s32 	%rd22, %r21, 4;
	add.s64 	%rd7, %rd19, %rd22;
	ld.global.f32 	%f1, [%rd7];
	ld.global.f32 	%f2, [%rd7+4];
	add.s64 	%rd8, %rd20, %rd22;
	ld.global.f32 	%f3, [%rd8];
	ld.global.f32 	%f4, [%rd8+4];
	add.s64 	%rd9, %rd21, %rd22;
	ld.global.f32 	%f5, [%rd9];
	ld.global.f32 	%f6, [%rd9+4];
	shr.u32 	%r22, %r8, 1;
	setp.gt.u32 	%p6, %r16, %r22;
	@%p6 bra 	$L__BB0_3;
	mul.wide.s32 	%rd23, %r5, 4;
	add.s64 	%rd24, %rd6, %rd23;
	ld.global.nc.f32 	%f45, [%rd24];
	add.s64 	%rd25, %rd5, %rd23;
	ld.global.nc.f32 	%f46, [%rd25];
	add.s64 	%rd26, %rd4, %rd23;
	ld.global.nc.f32 	%f47, [%rd26];
	add.s64 	%rd27, %rd3, %rd23;
	ld.global.nc.f32 	%f50, [%rd27];
	add.s64 	%rd28, %rd2, %rd23;
	ld.global.nc.f32 	%f49, [%rd28];
	add.s64 	%rd29, %rd1, %rd23;
	ld.global.nc.f32 	%f48, [%rd29];
	bra.uni 	$L__BB0_4;
$L__BB0_3:
	sub.s32 	%r23, %r8, %r16;
	add.s32 	%r24, %r23, %r4;
	mad.lo.s32 	%r25, %r24, %r6, %r1;
	mul.wide.s32 	%rd30, %r25, 4;
	add.s64 	%rd31, %rd6, %rd30;
	ld.global.nc.f32 	%f45, [%rd31];
	add.s64 	%rd32, %rd5, %rd30;
	ld.global.nc.f32 	%f46, [%rd32];
	add.s64 	%rd33, %rd4, %rd30;
	ld.global.nc.f32 	%f47, [%rd33];
	add.s64 	%rd34, %rd3, %rd30;
	ld.global.nc.f32 	%f25, [%rd34];
	neg.f32 	%f50, %f25;
	add.s64 	%rd35, %rd2, %rd30;
	ld.global.nc.f32 	%f49, [%rd35];
	add.s64 	%rd36, %rd1, %rd30;
	ld.global.nc.f32 	%f26, [%rd36];
	neg.f32 	%f48, %f26;
$L__BB0_4:
	mul.f32 	%f27, %f3, %f48;
	fma.rn.f32 	%f28, %f1, %f45, %f27;
	fma.rn.f32 	%f29, %f5, %f49, %f28;
	st.global.f32 	[%rd7], %f29;
	mul.f32 	%f30, %f4, %f48;
	fma.rn.f32 	%f31, %f2, %f45, %f30;
	fma.rn.f32 	%f32, %f6, %f49, %f31;
	st.global.f32 	[%rd7+4], %f32;
	mul.f32 	%f33, %f1, %f48;
	fma.rn.f32 	%f34, %f3, %f46, %f33;
	fma.rn.f32 	%f35, %f5, %f50, %f34;
	st.global.f32 	[%rd8], %f35;
	mul.f32 	%f36, %f2, %f48;
	fma.rn.f32 	%f37, %f4, %f46, %f36;
	fma.rn.f32 	%f38, %f6, %f50, %f37;
	st.global.f32 	[%rd8+4], %f38;
	mul.f32 	%f39, %f3, %f50;
	fma.rn.f32 	%f40, %f1, %f49, %f39;
	fma.rn.f32 	%f41, %f5, %f47, %f40;
	st.global.f32 	[%rd9], %f41;
	mul.f32 	%f42, %f4, %f50;
	fma.rn.f32 	%f43, %f2, %f49, %f42;
	fma.rn.f32 	%f44, %f6, %f47, %f43;
	st.global.f32 	[%rd9+4], %f44;
$L__BB0_5:
	ret;

}


// ===== COMPILED SASS (sm_100) =====

	.target	sm_100

	.elftype	@"ET_EXEC"


//--------------------- .note.nv.tkinfo           --------------------------
	.section	.note.nv.tkinfo,"",@"SHT_NOTE"
	.sectionflags	@"SHF_NOTE_NV_TKINFO"
	.tkinfo
        /*0018*/ 	.word	0x00000002
        /*0030*/ 	.string	""
        /*0030*/ 	.string	"ptxas"
        /*0030*/ 	.string	"Cuda compilation tools, release 13.0, V13.0.88"
        /*0030*/ 	.string	"Build cuda_13.0.r13.0/compiler.36424714_0"
        /*0030*/ 	.string	"-arch sm_100 -m 64 "



//--------------------- .note.nv.cuinfo           --------------------------
	.section	.note.nv.cuinfo,"",@"SHT_NOTE"
	.sectionflags	@"SHF_NOTE_NV_CUINFO"
        /*0018*/ 	.short	0x0002
        /*001a*/ 	.short	0x0064
        /*001c*/ 	.short	0x0082
	.zero		2


//--------------------- .nv.info                  --------------------------
	.section	.nv.info,"",@"SHT_CUDA_INFO"
	.align	4


	//----- nvinfo : EIATTR_REGCOUNT
	.align		4
        /*0000*/ 	.byte	0x04, 0x2f
        /*0002*/ 	.short	(.L_1 - .L_0)
	.align		4
.L_0:
        /*0004*/ 	.word	index@(kernmulRSymm3D)
        /*0008*/ 	.word	0x00000020


	//----- nvinfo : EIATTR_FRAME_SIZE
	.align		4
.L_1:
        /*000c*/ 	.byte	0x04, 0x11
        /*000e*/ 	.short	(.L_3 - .L_2)
	.align		4
.L_2:
        /*0010*/ 	.word	index@(kernmulRSymm3D)
        /*0014*/ 	.word	0x00000000


	//----- nvinfo : EIATTR_MIN_STACK_SIZE
	.align		4
.L_3:
        /*0018*/ 	.byte	0x04, 0x12
        /*001a*/ 	.short	(.L_5 - .L_4)
	.align		4
.L_4:
        /*001c*/ 	.word	index@(kernmulRSymm3D)
        /*0020*/ 	.word	0x00000000
.L_5:


//--------------------- .nv.compat                --------------------------
	.section	.nv.compat,"",@"SHT_CUDA_COMPAT_INFO"
	.align	4
        /*0000*/ 	.byte	0x02, 0x09, 0x00, 0x00, 0x02, 0x02, 0x01, 0x00, 0x02, 0x05, 0x05, 0x00, 0x03, 0x07, 0x01, 0x01
        /*0010*/ 	.byte	0x02, 0x03, 0x00, 0x00, 0x02, 0x06, 0x01, 0x00, 0x04, 0x0b, 0x08, 0x00, 0x09, 0x00, 0x00, 0x00
        /*0020*/ 	.byte	0x00, 0x00, 0x00, 0x00


//--------------------- .nv.info.kernmulRSymm3D   --------------------------
	.section	.nv.info.kernmulRSymm3D,"",@"SHT_CUDA_INFO"
	.sectionflags	@""
	.align	4


	//----- nvinfo : EIATTR_CUDA_API_VERSION
	.align		4
        /*0000*/ 	.byte	0x04, 0x37
        /*0002*/ 	.short	(.L_7 - .L_6)
.L_6:
        /*0004*/ 	.word	0x00000082


	//----- nvinfo : EIATTR_KPARAM_INFO
	.align		4
.L_7:
        /*0008*/ 	.byte	0x04, 0x17
        /*000a*/ 	.short	(.L_9 - .L_8)
.L_8:
        /*000c*/ 	.word	0x00000000
        /*0010*/ 	.short	0x000b
        /*0012*/ 	.short	0x0050
        /*0014*/ 	.byte	0x00, 0xf0, 0x11, 0x00


	//----- nvinfo : EIATTR_KPARAM_INFO
	.align		4
.L_9:
        /*0018*/ 	.byte	0x04, 0x17
        /*001a*/ 	.short	(.L_11 - .L_10)
.L_10:
        /*001c*/ 	.word	0x00000000
        /*0020*/ 	.short	0x000a
        /*0022*/ 	.short	0x004c
        /*0024*/ 	.byte	0x00, 0xf0, 0x11, 0x00


	//----- nvinfo : EIATTR_KPARAM_INFO
	.align		4
.L_11:
        /*0028*/ 	.byte	0x04, 0x17
        /*002a*/ 	.short	(.L_13 - .L_12)
.L_12:
        /*002c*/ 	.word	0x00000000
        /*0030*/ 	.short	0x0009
        /*0032*/ 	.short	0x0048
        /*0034*/ 	.byte	0x00, 0xf0, 0x11, 0x00


	//----- nvinfo : EIATTR_KPARAM_INFO
	.align		4
.L_13:
        /*0038*/ 	.byte	0x04, 0x17
        /*003a*/ 	.short	(.L_15 - .L_14)
.L_14:
        /*003c*/ 	.word	0x00000000
        /*0040*/ 	.short	0x0008
        /*0042*/ 	.short	0x0040
        /*0044*/ 	.byte	0x00, 0xf5, 0x21, 0x00


	//----- nvinfo : EIATTR_KPARAM_INFO
	.align		4
.L_15:
        /*0048*/ 	.byte	0x04, 0x17
        /*004a*/ 	.short	(.L_17 - .L_16)
.L_16:
        /*004c*/ 	.word	0x00000000
        /*0050*/ 	.short	0x0007
        /*0052*/ 	.short	0x0038
        /*0054*/ 	.byte	0x00, 0xf5, 0x21, 0x00


	//----- nvinfo : EIATTR_KPARAM_INFO
	.align		4
.L_17:
        /*0058*/ 	.byte	0x04, 0x17
        /*005a*/ 	.short	(.L_19 - .L_18)
.L_18:
        /*005c*/ 	.word	0x00000000
        /*0060*/ 	.short	0x0006
        /*0062*/ 	.short	0x0030
        /*0064*/ 	.byte	0x00, 0xf5, 0x21, 0x00


	//----- nvinfo : EIATTR_KPARAM_INFO
	.align		4
.L_19:
        /*0068*/ 	.byte	0x04, 0x17
        /*006a*/ 	.short	(.L_21 - .L_20)
.L_20:
        /*006c*/ 	.word	0x00000000
        /*0070*/ 	.short	0x0005
        /*0072*/ 	.short	0x0028
        /*0074*/ 	.byte	0x00, 0xf5, 0x21, 0x00


	//----- nvinfo : EIATTR_KPARAM_INFO
	.align		4
.L_21:
        /*0078*/ 	.byte	0x04, 0x17
        /*007a*/ 	.short	(.L_23 - .L_22)
.L_22:
        /*007c*/ 	.word	0x00000000
        /*0080*/ 	.short	0x0004
        /*0082*/ 	.short	0x0020
        /*0084*/ 	.byte	0x00, 0xf5, 0x21, 0x00


	//----- nvinfo : EIATTR_KPARAM_INFO
	.align		4
.L_23:
        /*0088*/ 	.byte	0x04, 0x17
        /*008a*/ 	.short	(.L_25 - .L_24)
.L_24:
        /*008c*/ 	.word	0x00000000
        /*0090*/ 	.short	0x0003
        /*0092*/ 	.short	0x0018
        /*0094*/ 	.byte	0x00, 0xf5, 0x21, 0x00


	//----- nvinfo : EIATTR_KPARAM_INFO
	.align		4
.L_25:
        /*0098*/ 	.byte	0x04, 0x17
        /*009a*/ 	.short	(.L_27 - .L_26)
.L_26:
        /*009c*/ 	.word	0x00000000
        /*00a0*/ 	.short	0x0002
        /*00a2*/ 	.short	0x0010
        /*00a4*/ 	.byte	0x00, 0xf5, 0x21, 0x00


	//----- nvinfo : EIATTR_KPARAM_INFO
	.align		4
.L_27:
        /*00a8*/ 	.byte	0x04, 0x17
        /*00aa*/ 	.short	(.L_29 - .L_28)
.L_28:
        /*00ac*/ 	.word	0x00000000
        /*00b0*/ 	.short	0x0001
        /*00b2*/ 	.short	0x0008
        /*00b4*/ 	.byte	0x00, 0xf5, 0x21, 0x00


	//----- nvinfo : EIATTR_KPARAM_INFO
	.align		4
.L_29:
        /*00b8*/ 	.byte	0x04, 0x17
        /*00ba*/ 	.short	(.L_31 - .L_30)
.L_30:
        /*00bc*/ 	.word	0x00000000
        /*00c0*/ 	.short	0x0000
        /*00c2*/ 	.short	0x0000
        /*00c4*/ 	.byte	0x00, 0xf5, 0x21, 0x00


	//----- nvinfo : EIATTR_SPARSE_MMA_MASK
	.align		4
.L_31:
        /*00c8*/ 	.byte	0x03, 0x50
        /*00ca*/ 	.short	0x0000


	//----- nvinfo : EIATTR_MAXREG_COUNT
	.align		4
        /*00cc*/ 	.byte	0x03, 0x1b
        /*00ce*/ 	.short	0x00ff


	//----- nvinfo : EIATTR_MERCURY_ISA_VERSION
	.align		4
        /*00d0*/ 	.byte	0x03, 0x5f
        /*00d2*/ 	.short	0x0101


	//----- nvinfo : EIATTR_VRC_CTA_INIT_COUNT
	.align		4
        /*00d4*/ 	.byte	0x02, 0x4a
	.zero		1
	.zero		1


	//----- nvinfo : EIATTR_EXIT_INSTR_OFFSETS
	.align		4
        /*00d8*/ 	.byte	0x04, 0x1c
        /*00da*/ 	.short	(.L_33 - .L_32)


	//   ....[0]....
.L_32:
        /*00dc*/ 	.word	0x00000120


	//   ....[1]....
        /*00e0*/ 	.word	0x00000690


	//----- nvinfo : EIATTR_CRS_STACK_SIZE
	.align		4
.L_33:
        /*00e4*/ 	.byte	0x04, 0x1e
        /*00e6*/ 	.short	(.L_35 - .L_34)
.L_34:
        /*00e8*/ 	.word	0x00000000


	//----- nvinfo : EIATTR_CBANK_PARAM_SIZE
	.align		4
.L_35:
        /*00ec*/ 	.byte	0x03, 0x19
        /*00ee*/ 	.short	0x0054


	//----- nvinfo : EIATTR_PARAM_CBANK
	.align		4
        /*00f0*/ 	.byte	0x04, 0x0a
        /*00f2*/ 	.short	(.L_37 - .L_36)
	.align		4
.L_36:
        /*00f4*/ 	.word	index@(.nv.constant0.kernmulRSymm3D)
        /*00f8*/ 	.short	0x0380
        /*00fa*/ 	.short	0x0054


	//----- nvinfo : EIATTR_SW_WAR
	.align		4
.L_37:
        /*00fc*/ 	.byte	0x04, 0x36
        /*00fe*/ 	.short	(.L_39 - .L_38)
.L_38:
        /*0100*/ 	.word	0x00000008
.L_39:


//--------------------- .nv.callgraph             --------------------------
	.section	.nv.callgraph,"",@"SHT_CUDA_CALLGRAPH"
	.align	4
	.sectionentsize	8
	.align		4
        /*0000*/ 	.word	0x00000000
	.align		4
        /*0004*/ 	.word	0xffffffff
	.align		4
        /*0008*/ 	.word	0x00000000
	.align		4
        /*000c*/ 	.word	0xfffffffe
	.align		4
        /*0010*/ 	.word	0x00000000
	.align		4
        /*0014*/ 	.word	0xfffffffd
	.align		4
        /*0018*/ 	.word	0x00000000
	.align		4
        /*001c*/ 	.word	0xfffffffc


//--------------------- .text.kernmulRSymm3D      --------------------------
	.section	.text.kernmulRSymm3D,"ax",@progbits
	.align	128
        .global         kernmulRSymm3D
        .type           kernmulRSymm3D,@function
        .size           kernmulRSymm3D,(.L_x_3 - kernmulRSymm3D)
        .other          kernmulRSymm3D,@"STO_CUDA_ENTRY STV_DEFAULT"
kernmulRSymm3D:
.text.kernmulRSymm3D:
[----:B------:R-:W-:Y:S01]  /*0000*/  LDC R1, c[0x0][0x37c] ;  /* 0x0000df00ff017b82 */ /* 0x000fe20000000800 */
[----:B------:R-:W0:Y:S07]  /*0010*/  S2R R3, SR_TID.Z ;  /* 0x0000000000037919 */ /* 0x000e2e0000002300 */
[----:B------:R-:W1:Y:S01]  /*0020*/  LDC R25, c[0x0][0x360] ;  /* 0x0000d800ff197b82 */ /* 0x000e620000000800 */
[----:B------:R-:W2:Y:S01]  /*0030*/  LDCU UR7, c[0x0][0x3d0] ;  /* 0x00007a00ff0777ac */ /* 0x000ea20008000800 */
[----:B------:R-:W1:Y:S01]  /*0040*/  S2R R0, SR_TID.X ;  /* 0x0000000000007919 */ /* 0x000e620000002100 */
[----:B------:R-:W3:Y:S01]  /*0050*/  LDCU.64 UR8, c[0x0][0x3c8] ;  /* 0x00007900ff0877ac */ /* 0x000ee20008000a00 */
[----:B------:R-:W4:Y:S04]  /*0060*/  S2R R2, SR_TID.Y ;  /* 0x0000000000027919 */ /* 0x000f280000002200 */
[----:B------:R-:W4:Y:S08]  /*0070*/  LDC R23, c[0x0][0x364] ;  /* 0x0000d900ff177b82 */ /* 0x000f300000000800 */
[----:B------:R-:W0:Y:S08]  /*0080*/  S2UR UR6, SR_CTAID.Z ;  /* 0x00000000000679c3 */ /* 0x000e300000002700 */
[----:B------:R-:W0:Y:S08]  /*0090*/  LDC R14, c[0x0][0x368] ;  /* 0x0000da00ff0e7b82 */ /* 0x000e300000000800 */
[----:B------:R-:W1:Y:S08]  /*00a0*/  S2UR UR4, SR_CTAID.X ;  /* 0x00000000000479c3 */ /* 0x000e700000002500 */
[----:B------:R-:W4:Y:S01]  /*00b0*/  S2UR UR5, SR_CTAID.Y ;  /* 0x00000000000579c3 */ /* 0x000f220000002600 */
[----:B0-----:R-:W-:-:S05]  /*00c0*/  IMAD R14, R14, UR6, R3 ;  /* 0x000000060e0e7c24 */ /* 0x001fca000f8e0203 */
[----:B--2---:R-:W-:Y:S01]  /*00d0*/  ISETP.GE.AND P0, PT, R14, UR7, PT ;  /* 0x000000070e007c0c */ /* 0x004fe2000bf06270 */
[----:B-1----:R-:W-:-:S05]  /*00e0*/  IMAD R25, R25, UR4, R0 ;  /* 0x0000000419197c24 */ /* 0x002fca000f8e0200 */
[----:B---3--:R-:W-:Y:S01]  /*00f0*/  ISETP.GE.OR P0, PT, R25, UR8, P0 ;  /* 0x0000000819007c0c */ /* 0x008fe20008706670 */
[----:B----4-:R-:W-:-:S05]  /*0100*/  IMAD R23, R23, UR5, R2 ;  /* 0x0000000517177c24 */ /* 0x010fca000f8e0202 */
[----:B------:R-:W-:-:S13]  /*0110*/  ISETP.GE.OR P0, PT, R23, UR9, P0 ;  /* 0x0000000917007c0c */ /* 0x000fda0008706670 */
[----:B------:R-:W-:Y:S05]  /*0120*/  @P0 EXIT ;  /* 0x000000000000094d */ /* 0x000fea0003800000 */
[----:B------:R-:W-:Y:S01]  /*0130*/  USHF.R.U32.HI UR4, URZ, 0x1, UR9 ;  /* 0x00000001ff047899 */ /* 0x000fe20008011609 */
[----:B------:R-:W0:Y:S01]  /*0140*/  LDC.64 R26, c[0x0][0x3a0] ;  /* 0x0000e800ff1a7b82 */ /* 0x000e220000000a00 */
[----:B------:R-:W-:-:S04]  /*0150*/  IMAD R0, R14, UR9, R23 ;  /* 0x000000090e007c24 */ /* 0x000fc8000f8e0217 */
[----:B------:R-:W-:Y:S01]  /*0160*/  ISETP.GT.U32.AND P0, PT, R23, UR4, PT ;  /* 0x0000000417007c0c */ /* 0x000fe2000bf04070 */
[----:B------:R-:W-:Y:S02]  /*0170*/  IMAD R5, R0, UR8, R25 ;  /* 0x0000000800057c24 */ /* 0x000fe4000f8e0219 */
[----:B------:R-:W1:Y:S02]  /*0180*/  LDC.64 R16, c[0x0][0x3b8] ;  /* 0x0000ee00ff107b82 */ /* 0x000e640000000a00 */
[----:B------:R-:W2:Y:S01]  /*0190*/  LDCU.64 UR4, c[0x0][0x358] ;  /* 0x00006b00ff0477ac */ /* 0x000ea20008000a00 */
[----:B------:R-:W-:-:S05]  /*01a0*/  SHF.L.U32 R3, R5, 0x1, RZ ;  /* 0x0000000105037819 */ /* 0x000fca00000006ff */
[----:B------:R-:W3:Y:S08]  /*01b0*/  LDC.64 R20, c[0x0][0x3a8] ;  /* 0x0000ea00ff147b82 */ /* 0x000ef00000000a00 */
[----:B------:R-:W4:Y:S08]  /*01c0*/  @!P0 LDC.64 R28, c[0x0][0x398] ;  /* 0x0000e600ff1c8b82 */ /* 0x000f300000000a00 */
[----:B------:R-:W3:Y:S08]  /*01d0*/  LDC.64 R12, c[0x0][0x3b0] ;  /* 0x0000ec00ff0c7b82 */ /* 0x000ef00000000a00 */
[----:B------:R-:W3:Y:S08]  /*01e0*/  LDC.64 R6, c[0x0][0x380] ;  /* 0x0000e000ff067b82 */ /* 0x000ef00000000a00 */
[----:B------:R-:W3:Y:S01]  /*01f0*/  LDC.64 R8, c[0x0][0x388] ;  /* 0x0000e200ff087b82 */ /* 0x000ee20000000a00 */
[----:B----4-:R-:W-:-:S07]  /*0200*/  @!P0 IMAD.WIDE R28, R5, 0x4, R28 ;  /* 0x00000004051c8825 */ /* 0x010fce00078e021c */
[----:B------:R-:W4:Y:S08]  /*0210*/  @!P0 LDC.64 R18, c[0x0][0x3c0] ;  /* 0x0000f000ff128b82 */ /* 0x000f300000000a00 */
[----:B------:R-:W4:Y:S01]  /*0220*/  LDC.64 R10, c[0x0][0x390] ;  /* 0x0000e400ff0a7b82 */ /* 0x000f220000000a00 */
[C---:B0-----:R-:W-:Y:S01]  /*0230*/  @!P0 IMAD.WIDE R26, R5.reuse, 0x4, R26 ;  /* 0x00000004051a8825 */ /* 0x041fe200078e021a */
[----:B--2---:R0:W5:Y:S03]  /*0240*/  @!P0 LDG.E.CONSTANT R15, desc[UR4][R28.64] ;  /* 0x000000041c0f8981 */ /* 0x004166000c1e9900 */
[----:B-1----:R-:W-:-:S02]  /*0250*/  @!P0 IMAD.WIDE R16, R5, 0x4, R16 ;  /* 0x0000000405108825 */ /* 0x002fc400078e0210 */
[----:B------:R0:W5:Y:S02]  /*0260*/  @!P0 LDG.E.CONSTANT R26, desc[UR4][R26.64] ;  /* 0x000000041a1a8981 */ /* 0x000164000c1e9900 */
[C---:B---3--:R-:W-:Y:S02]  /*0270*/  @!P0 IMAD.WIDE R20, R5.reuse, 0x4, R20 ;  /* 0x0000000405148825 */ /* 0x048fe400078e0214 */
[----:B------:R0:W5:Y:S02]  /*0280*/  @!P0 LDG.E.CONSTANT R17, desc[UR4][R16.64] ;  /* 0x0000000410118981 */ /* 0x000164000c1e9900 */
[----:B------:R-:W-:Y:S02]  /*0290*/  @!P0 IMAD.WIDE R12, R5, 0x4, R12 ;  /* 0x00000004050c8825 */ /* 0x000fe400078e020c */
[----:B------:R0:W5:Y:S02]  /*02a0*/  @!P0 LDG.E.CONSTANT R28, desc[UR4][R20.64] ;  /* 0x00000004141c8981 */ /* 0x000164000c1e9900 */
[----:B------:R-:W-:-:S02]  /*02b0*/  IMAD.WIDE R6, R3, 0x4, R6 ;  /* 0x0000000403067825 */ /* 0x000fc400078e0206 */
[----:B------:R0:W5:Y:S02]  /*02c0*/  @!P0 LDG.E.CONSTANT R29, desc[UR4][R12.64] ;  /* 0x000000040c1d8981 */ /* 0x000164000c1e9900 */
[----:B------:R-:W-:Y:S02]  /*02d0*/  IMAD.WIDE R8, R3, 0x4, R8 ;  /* 0x0000000403087825 */ /* 0x000fe400078e0208 */
[----:B------:R0:W5:Y:S02]  /*02e0*/  LDG.E R0, desc[UR4][R6.64] ;  /* 0x0000000406007981 */ /* 0x000164000c1e1900 */
[----:B----4-:R-:W-:Y:S02]  /*02f0*/  @!P0 IMAD.WIDE R18, R5, 0x4, R18 ;  /* 0x0000000405128825 */ /* 0x010fe400078e0212 */
[----:B------:R0:W5:Y:S02]  /*0300*/  LDG.E R2, desc[UR4][R6.64+0x4] ;  /* 0x0000040406027981 */ /* 0x000164000c1e1900 */
[----:B------:R-:W-:-:S02]  /*0310*/  IMAD.WIDE R10, R3, 0x4, R10 ;  /* 0x00000004030a7825 */ /* 0x000fc400078e020a */
[----:B------:R0:W5:Y:S04]  /*0320*/  LDG.E R3, desc[UR4][R8.64] ;  /* 0x0000000408037981 */ /* 0x000168000c1e1900 */
[----:B------:R0:W5:Y:S04]  /*0330*/  LDG.E R4, desc[UR4][R8.64+0x4] ;  /* 0x0000040408047981 */ /* 0x000168000c1e1900 */
[----:B------:R0:W5:Y:S04]  /*0340*/  LDG.E R5, desc[UR4][R10.64] ;  /* 0x000000040a057981 */ /* 0x000168000c1e1900 */
[----:B------:R0:W5:Y:S04]  /*0350*/  LDG.E R24, desc[UR4][R10.64+0x4] ;  /* 0x000004040a187981 */ /* 0x000168000c1e1900 */
[----:B------:R0:W5:Y:S01]  /*0360*/  @!P0 LDG.E.CONSTANT R22, desc[UR4][R18.64] ;  /* 0x0000000412168981 */ /* 0x000162000c1e9900 */
[----:B------:R-:W-:Y:S04]  /*0370*/  BSSY.RECONVERGENT B0, `(.L_x_0) ;  /* 0x0000019000007945 */ /* 0x000fe80003800200 */
[----:B------:R-:W-:Y:S05]  /*0380*/  @!P0 BRA `(.L_x_1) ;  /* 0x00000000005c8947 */ /* 0x000fea0003800000 */
[----:B-----5:R-:W-:Y:S01]  /*0390*/  IADD3 R15, PT, PT, -R23, UR9, RZ ;  /* 0x00000009170f7c10 */ /* 0x020fe2000fffe1ff */
[----:B0-----:R-:W0:Y:S04]  /*03a0*/  LDC.64 R12, c[0x0][0x3c0] ;  /* 0x0000f000ff0c7b82 */ /* 0x001e280000000a00 */
[----:B------:R-:W-:-:S04]  /*03b0*/  IMAD R26, R14, UR9, R15 ;  /* 0x000000090e1a7c24 */ /* 0x000fc8000f8e020f */
[----:B------:R-:W1:Y:S01]  /*03c0*/  LDC.64 R22, c[0x0][0x3b0] ;  /* 0x0000ec00ff167b82 */ /* 0x000e620000000a00 */
[----:B------:R-:W-:-:S07]  /*03d0*/  IMAD R25, R26, UR8, R25 ;  /* 0x000000081a197c24 */ /* 0x000fce000f8e0219 */
[----:B------:R-:W2:Y:S08]  /*03e0*/  LDC.64 R14, c[0x0][0x398] ;  /* 0x0000e600ff0e7b82 */ /* 0x000eb00000000a00 */
[----:B------:R-:W3:Y:S01]  /*03f0*/  LDC.64 R16, c[0x0][0x3a0] ;  /* 0x0000e800ff107b82 */ /* 0x000ee20000000a00 */
[----:B0-----:R-:W-:-:S06]  /*0400*/  IMAD.WIDE R12, R25, 0x4, R12 ;  /* 0x00000004190c7825 */ /* 0x001fcc00078e020c */
[----:B------:R-:W4:Y:S01]  /*0410*/  LDG.E.CONSTANT R12, desc[UR4][R12.64] ;  /* 0x000000040c0c7981 */ /* 0x000f22000c1e9900 */
[----:B------:R-:W0:Y:S01]  /*0420*/  LDC.64 R18, c[0x0][0x3a8] ;  /* 0x0000ea00ff127b82 */ /* 0x000e220000000a00 */
[----:B-1----:R-:W-:-:S06]  /*0430*/  IMAD.WIDE R22, R25, 0x4, R22 ;  /* 0x0000000419167825 */ /* 0x002fcc00078e0216 */
[----:B------:R-:W4:Y:S01]  /*0440*/  LDG.E.CONSTANT R22, desc[UR4][R22.64] ;  /* 0x0000000416167981 */ /* 0x000f22000c1e9900 */
[----:B------:R-:W1:Y:S01]  /*0450*/  LDC.64 R20, c[0x0][0x3b8] ;  /* 0x0000ee00ff147b82 */ /* 0x000e620000000a00 */
[----:B--2---:R-:W-:-:S06]  /*0460*/  IMAD.WIDE R14, R25, 0x4, R14 ;  /* 0x00000004190e7825 */ /* 0x004fcc00078e020e */
[----:B------:R2:W5:Y:S01]  /*0470*/  LDG.E.CONSTANT R15, desc[UR4][R14.64] ;  /* 0x000000040e0f7981 */ /* 0x000562000c1e9900 */
[----:B---3--:R-:W-:-:S05]  /*0480*/  IMAD.WIDE R16, R25, 0x4, R16 ;  /* 0x0000000419107825 */ /* 0x008fca00078e0210 */
[----:B------:R2:W5:Y:S01]  /*0490*/  LDG.E.CONSTANT R26, desc[UR4][R16.64] ;  /* 0x00000004101a7981 */ /* 0x000562000c1e9900 */
[----:B0-----:R-:W-:-:S05]  /*04a0*/  IMAD.WIDE R18, R25, 0x4, R18 ;  /* 0x0000000419127825 */ /* 0x001fca00078e0212 */
[----:B------:R2:W5:Y:S01]  /*04b0*/  LDG.E.CONSTANT R28, desc[UR4][R18.64] ;  /* 0x00000004121c7981 */ /* 0x000562000c1e9900 */
[----:B-1----:R-:W-:-:S05]  /*04c0*/  IMAD.WIDE R20, R25, 0x4, R20 ;  /* 0x0000000419147825 */ /* 0x002fca00078e0214 */
[----:B------:R2:W5:Y:S01]  /*04d0*/  LDG.E.CONSTANT R17, desc[UR4][R20.64] ;  /* 0x0000000414117981 */ /* 0x000562000c1e9900 */
[----:B----4-:R-:W-:Y:S01]  /*04e0*/  FADD R29, -R22, -RZ ;  /* 0x800000ff161d7221 */ /* 0x010fe20000000100 */
[----:B--2---:R-:W-:-:S07]  /*04f0*/  FADD R22, -R12, -RZ ;  /* 0x800000ff0c167221 */ /* 0x004fce0000000100 */
.L_x_1:
[----:B------:R-:W-:Y:S05]  /*0500*/  BSYNC.RECONVERGENT B0 ;  /* 0x0000000000007941 */ /* 0x000fea0003800200 */
.L_x_0:
[-C--:B0----5:R-:W-:Y:S01]  /*0510*/  FMUL R12, R0, R22.reuse ;  /* 0x00000016000c7220 */ /* 0x0a1fe20000400000 */
[CC--:B------:R-:W-:Y:S01]  /*0520*/  FMUL R13, R3.reuse, R22.reuse ;  /* 0x00000016030d7220 */ /* 0x0c0fe20000400000 */
[CC--:B------:R-:W-:Y:S01]  /*0530*/  FMUL R16, R3.reuse, R29.reuse ;  /* 0x0000001d03107220 */ /* 0x0c0fe20000400000 */
[----:B------:R-:W-:Y:S01]  /*0540*/  FMUL R19, R2, R22 ;  /* 0x0000001602137220 */ /* 0x000fe20000400000 */
[----:B------:R-:W-:Y:S01]  /*0550*/  FFMA R12, R3, R26, R12 ;  /* 0x0000001a030c7223 */ /* 0x000fe2000000000c */
[C---:B------:R-:W-:Y:S01]  /*0560*/  FMUL R3, R4.reuse, R22 ;  /* 0x0000001604037220 */ /* 0x040fe20000400000 */
[----:B------:R-:W-:Y:S01]  /*0570*/  FMUL R18, R4, R29 ;  /* 0x0000001d04127220 */ /* 0x000fe20000400000 */
[-C--:B------:R-:W-:Y:S01]  /*0580*/  FFMA R14, R0, R15.reuse, R13 ;  /* 0x0000000f000e7223 */ /* 0x080fe2000000000d */
[----:B------:R-:W-:Y:S01]  /*0590*/  FFMA R19, R4, R26, R19 ;  /* 0x0000001a04137223 */ /* 0x000fe20000000013 */
[----:B------:R-:W-:Y:S01]  /*05a0*/  FFMA R15, R2, R15, R3 ;  /* 0x0000000f020f7223 */ /* 0x000fe20000000003 */
[-C--:B------:R-:W-:Y:S01]  /*05b0*/  FFMA R21, R0, R17.reuse, R16 ;  /* 0x0000001100157223 */ /* 0x080fe20000000010 */
[-C--:B------:R-:W-:Y:S01]  /*05c0*/  FFMA R23, R2, R17.reuse, R18 ;  /* 0x0000001102177223 */ /* 0x080fe20000000012 */
[CC--:B------:R-:W-:Y:S01]  /*05d0*/  FFMA R3, R5.reuse, R17.reuse, R14 ;  /* 0x0000001105037223 */ /* 0x0c0fe2000000000e */
[C---:B------:R-:W-:Y:S01]  /*05e0*/  FFMA R15, R24.reuse, R17, R15 ;  /* 0x00000011180f7223 */ /* 0x040fe2000000000f */
[CC--:B------:R-:W-:Y:S01]  /*05f0*/  FFMA R13, R5.reuse, R29.reuse, R12 ;  /* 0x0000001d050d7223 */ /* 0x0c0fe2000000000c */
[C---:B------:R-:W-:Y:S01]  /*0600*/  FFMA R19, R24.reuse, R29, R19 ;  /* 0x0000001d18137223 */ /* 0x040fe20000000013 */
[-C--:B------:R-:W-:Y:S01]  /*0610*/  FFMA R21, R5, R28.reuse, R21 ;  /* 0x0000001c05157223 */ /* 0x080fe20000000015 */
[----:B------:R-:W-:Y:S01]  /*0620*/  FFMA R23, R24, R28, R23 ;  /* 0x0000001c18177223 */ /* 0x000fe20000000017 */
[----:B------:R-:W-:Y:S04]  /*0630*/  STG.E desc[UR4][R6.64], R3 ;  /* 0x0000000306007986 */ /* 0x000fe8000c101904 */
[----:B------:R-:W-:Y:S04]  /*0640*/  STG.E desc[UR4][R6.64+0x4], R15 ;  /* 0x0000040f06007986 */ /* 0x000fe8000c101904 */
[----:B------:R-:W-:Y:S04]  /*0650*/  STG.E desc[UR4][R8.64], R13 ;  /* 0x0000000d08007986 */ /* 0x000fe8000c101904 */
[----:B------:R-:W-:Y:S04]  /*0660*/  STG.E desc[UR4][R8.64+0x4], R19 ;  /* 0x0000041308007986 */ /* 0x000fe8000c101904 */
[----:B------:R-:W-:Y:S04]  /*0670*/  STG.E desc[UR4][R10.64], R21 ;  /* 0x000000150a007986 */ /* 0x000fe8000c101904 */
[----:B------:R-:W-:Y:S01]  /*0680*/  STG.E desc[UR4][R10.64+0x4], R23 ;  /* 0x000004170a007986 */ /* 0x000fe2000c101904 */
[----:B------:R-:W-:Y:S05]  /*0690*/  EXIT ;  /* 0x000000000000794d */ /* 0x000fea0003800000 */
.L_x_2:
[----:B------:R-:W-:-:S00]  /*06a0*/  BRA `(.L_x_2) ;  /* 0xfffffffc00fc7947 */ /* 0x000fc0000383ffff */
[----:B------:R-:W-:-:S00]  /*06b0*/  NOP ;  /* 0x0000000000007918 */ /* 0x000fc00000000000 */
        /* <DEDUP_REMOVED lines=12> */
.L_x_3:


//--------------------- .nv.shared.reserved.0     --------------------------
	.section	.nv.shared.reserved.0,"aw",@nobits
	.weak		__nv_reservedSMEM_offset_0_alias
	.size		__nv_reservedSMEM_offset_0_alias, 0, 64
	.other		__nv_reservedSMEM_offset_0_alias,@"STO_CUDA_RESERVED_SHARED STV_DEFAULT"
__nv_reservedSMEM_offset_0_alias:
	.zero		0
	.zero		64


//--------------------- .nv.constant0.kernmulRSymm3D --------------------------
	.section	.nv.constant0.kernmulRSymm3D,"a",@progbits
	.sectionflags	@""
	.align	4
.nv.constant0.kernmulRSymm3D:
	.zero		980


//--------------------- SYMBOLS --------------------------

	.type		.nv.reservedSmem.offset0,@object
	.size		.nv.reservedSmem.offset0,0x4
